	.headerflags	@"EF_CUDA_TEXMODE_UNIFIED EF_CUDA_64BIT_ADDRESS EF_CUDA_ACCELERATORS EF_CUDA_SM90 EF_CUDA_VIRTUAL_SM(EF_CUDA_SM90)"
	.elftype	@"ET_EXEC"


//--------------------- .nv.info                  --------------------------
	.section	.nv.info,"",@"SHT_CUDA_INFO"
	.align	4


	//----- nvinfo : EIATTR_REGCOUNT
	.align		4
        /*0000*/ 	.byte	0x04, 0x2f
        /*0002*/ 	.short	(.L_1 - .L_0)
	.align		4
.L_0:
        /*0004*/ 	.word	index@(triton_poi_fused_cat_26)
        /*0008*/ 	.word	0x0000000a


	//----- nvinfo : EIATTR_MIN_STACK_SIZE
	.align		4
.L_1:
        /*000c*/ 	.byte	0x04, 0x12
        /*000e*/ 	.short	(.L_3 - .L_2)
	.align		4
.L_2:
        /*0010*/ 	.word	index@(triton_poi_fused_cat_26)
        /*0014*/ 	.word	0x00000000


	//----- nvinfo : EIATTR_FRAME_SIZE
	.align		4
.L_3:
        /*0018*/ 	.byte	0x04, 0x11
        /*001a*/ 	.short	(.L_5 - .L_4)
	.align		4
.L_4:
        /*001c*/ 	.word	index@(triton_poi_fused_cat_26)
        /*0020*/ 	.word	0x00000000


	//----- nvinfo : EIATTR_MIN_STACK_SIZE
	.align		4
.L_5:
        /*0024*/ 	.byte	0x04, 0x12
        /*0026*/ 	.short	(.L_7 - .L_6)
	.align		4
.L_6:
        /*0028*/ 	.word	index@(triton_poi_fused_cat_26)
        /*002c*/ 	.word	0x00000000
.L_7:


//--------------------- .nv.info.triton_poi_fused_cat_26 --------------------------
	.section	.nv.info.triton_poi_fused_cat_26,"",@"SHT_CUDA_INFO"
	.sectionflags	@""
	.align	4


	//----- nvinfo : EIATTR_CUDA_API_VERSION
	.align		4
        /*0000*/ 	.byte	0x04, 0x37
        /*0002*/ 	.short	(.L_9 - .L_8)
.L_8:
        /*0004*/ 	.word	0x0000007c


	//----- nvinfo : EIATTR_KPARAM_INFO
	.align		4
.L_9:
        /*0008*/ 	.byte	0x04, 0x17
        /*000a*/ 	.short	(.L_11 - .L_10)
.L_10:
        /*000c*/ 	.word	0x00000000
        /*0010*/ 	.short	0x0002
        /*0012*/ 	.short	0x0010
        /*0014*/ 	.byte	0x00, 0xf0, 0x11, 0x00


	//----- nvinfo : EIATTR_KPARAM_INFO
	.align		4
.L_11:
        /*0018*/ 	.byte	0x04, 0x17
        /*001a*/ 	.short	(.L_13 - .L_12)
.L_12:
        /*001c*/ 	.word	0x00000000
        /*0020*/ 	.short	0x0001
        /*0022*/ 	.short	0x0008
        /*0024*/ 	.byte	0x00, 0xf4, 0x21, 0x00


	//----- nvinfo : EIATTR_KPARAM_INFO
	.align		4
.L_13:
        /*0028*/ 	.byte	0x04, 0x17
        /*002a*/ 	.short	(.L_15 - .L_14)
.L_14:
        /*002c*/ 	.word	0x00000000
        /*0030*/ 	.short	0x0000
        /*0032*/ 	.short	0x0000
        /*0034*/ 	.byte	0x00, 0xf4, 0x21, 0x00


	//----- nvinfo : EIATTR_SPARSE_MMA_MASK
	.align		4
.L_15:
        /*0038*/ 	.byte	0x03, 0x50
        /*003a*/ 	.short	0x0000


	//----- nvinfo : EIATTR_MAXREG_COUNT
	.align		4
        /*003c*/ 	.byte	0x03, 0x1b
        /*003e*/ 	.short	0x00ff


	//----- nvinfo : EIATTR_EXIT_INSTR_OFFSETS
	.align		4
        /*0040*/ 	.byte	0x04, 0x1c
        /*0042*/ 	.short	(.L_17 - .L_16)


	//   ....[0]....
.L_16:
        /*0044*/ 	.word	0x00000130


	//----- nvinfo : EIATTR_REQNTID
	.align		4
.L_17:
        /*0048*/ 	.byte	0x04, 0x10
        /*004a*/ 	.short	(.L_19 - .L_18)
.L_18:
        /*004c*/ 	.word	0x00000080
        /*0050*/ 	.word	0x00000001
        /*0054*/ 	.word	0x00000001


	//----- nvinfo : EIATTR_CBANK_PARAM_SIZE
	.align		4
.L_19:
        /*0058*/ 	.byte	0x03, 0x19
        /*005a*/ 	.short	0x0014


	//----- nvinfo : EIATTR_PARAM_CBANK
	.align		4
        /*005c*/ 	.byte	0x04, 0x0a
        /*005e*/ 	.short	(.L_21 - .L_20)
	.align		4
.L_20:
        /*0060*/ 	.word	index@(.nv.constant0.triton_poi_fused_cat_26)
        /*0064*/ 	.short	0x0210
        /*0066*/ 	.short	0x0014


	//----- nvinfo : EIATTR_SW_WAR
	.align		4
.L_21:
        /*0068*/ 	.byte	0x04, 0x36
        /*006a*/ 	.short	(.L_23 - .L_22)
.L_22:
        /*006c*/ 	.word	0x00000008
.L_23:


//--------------------- .nv.callgraph             --------------------------
	.section	.nv.callgraph,"",@"SHT_CUDA_CALLGRAPH"
	.align	4
	.sectionentsize	8
	.align		4
        /*0000*/ 	.word	0x00000000
	.align		4
        /*0004*/ 	.word	0xffffffff
	.align		4
        /*0008*/ 	.word	0x00000000
	.align		4
        /*000c*/ 	.word	0xfffffffe
	.align		4
        /*0010*/ 	.word	0x00000000
	.align		4
        /*0014*/ 	.word	0xfffffffd
	.align		4
        /*0018*/ 	.word	0x00000000
	.align		4
        /*001c*/ 	.word	0xfffffffc


//--------------------- .text.triton_poi_fused_cat_26 --------------------------
	.section	.text.triton_poi_fused_cat_26,"ax",@progbits
	.align	128
        .global         triton_poi_fused_cat_26
        .type           triton_poi_fused_cat_26,@function
        .size           triton_poi_fused_cat_26,(.L_x_1 - triton_poi_fused_cat_26)
        .other          triton_poi_fused_cat_26,@"STO_CUDA_ENTRY STV_DEFAULT"
triton_poi_fused_cat_26:
.text.triton_poi_fused_cat_26:
[----:B------:R-:W-:Y:S01]  /*0000*/  LDC R1, c[0x0][0x28] ;  /* 0x00000a00ff017b82 */ /* 0x000fe20000000800 */
[----:B------:R-:W1:Y:S07]  /*0010*/  S2R R0, SR_TID.X ;  /* 0x0000000000007919 */ /* 0x000e6e0000002100 */
[----:B------:R-:W2:Y:S01]  /*0020*/  LDC.64 R2, c[0x0][0x210] ;  /* 0x00008400ff027b82 */ /* 0x000ea20000000a00 */
[----:B------:R-:W-:Y:S01]  /*0030*/  ULDC.64 UR4, c[0x0][0x208] ;  /* 0x0000820000047ab9 */ /* 0x000fe20000000a00 */
[----:B------:R-:W3:Y:S06]  /*0040*/  S2R R7, SR_CTAID.X ;  /* 0x0000000000077919 */ /* 0x000eec0000002500 */
[----:B------:R-:W4:Y:S01]  /*0050*/  LDC.64 R4, c[0x0][0x218] ;  /* 0x00008600ff047b82 */ /* 0x000f220000000a00 */
[----:B-1----:R-:W-:-:S05]  /*0060*/  IMAD.SHL.U32 R0, R0, 0x2, RZ ;  /* 0x0000000200007824 */ /* 0x002fca00078e00ff */
[----:B------:R-:W-:-:S05]  /*0070*/  LOP3.LUT R0, R0, 0xfe, RZ, 0xc0, !PT ;  /* 0x000000fe00007812 */ /* 0x000fca00078ec0ff */
[----:B---3--:R-:W-:-:S04]  /*0080*/  IMAD R7, R7, 0x100, R0 ;  /* 0x0000010007077824 */ /* 0x008fc800078e0200 */
[----:B--2---:R-:W-:-:S06]  /*0090*/  IMAD.WIDE R2, R7, 0x4, R2 ;  /* 0x0000000407027825 */ /* 0x004fcc00078e0202 */
[----:B------:R-:W2:Y:S01]  /*00a0*/  LDG.E.64 R2, desc[UR4][R2.64] ;  /* 0x0000000402027981 */ /* 0x000ea2000c1e1b00 */
[----:B------:R-:W-:-:S04]  /*00b0*/  SHF.R.S32.HI R0, RZ, 0x1f, R7 ;  /* 0x0000001fff007819 */ /* 0x000fc80000011407 */
[----:B------:R-:W-:-:S05]  /*00c0*/  LEA.HI R0, R0, R7, RZ, 0x8 ;  /* 0x0000000700007211 */ /* 0x000fca00078f40ff */
[C---:B------:R-:W-:Y:S01]  /*00d0*/  IMAD.SHL.U32 R6, R0.reuse, 0x2, RZ ;  /* 0x0000000200067824 */ /* 0x040fe200078e00ff */
[----:B------:R-:W-:-:S04]  /*00e0*/  LOP3.LUT R0, R0, 0xffffff00, RZ, 0xc0, !PT ;  /* 0xffffff0000007812 */ /* 0x000fc800078ec0ff */
[----:B------:R-:W-:-:S04]  /*00f0*/  LOP3.LUT R6, R6, 0xfffffe00, RZ, 0xc0, !PT ;  /* 0xfffffe0006067812 */ /* 0x000fc800078ec0ff */
[----:B------:R-:W-:-:S05]  /*0100*/  IADD3 R7, R6, R7, -R0 ;  /* 0x0000000706077210 */ /* 0x000fca0007ffe800 */
[----:B----4-:R-:W-:-:S05]  /*0110*/  IMAD.WIDE R4, R7, 0x4, R4 ;  /* 0x0000000407047825 */ /* 0x010fca00078e0204 */
[----:B--2---:R-:W-:Y:S01]  /*0120*/  STG.E.64 desc[UR4][R4.64], R2 ;  /* 0x0000000204007986 */ /* 0x004fe2000c101b04 */
[----:B------:R-:W-:Y:S05]  /*0130*/  EXIT ;  /* 0x000000000000794d */ /* 0x000fea0003800000 */
.L_x_0:
[----:B------:R-:W-:-:S00]  /*0140*/  BRA `(.L_x_0) ;  /* 0xfffffffc00fc7947 */ /* 0x000fc0000383ffff */
[----:B------:R-:W-:-:S00]  /*0150*/  NOP ;  /* 0x0000000000007918 */ /* 0x000fc00000000000 */
        /* <DEDUP_REMOVED lines=10> */
.L_x_1:


//--------------------- .nv.constant0.triton_poi_fused_cat_26 --------------------------
	.section	.nv.constant0.triton_poi_fused_cat_26,"a",@progbits
	.sectionflags	@""
	.align	4
.nv.constant0.triton_poi_fused_cat_26:
	.zero		548
